//
// Generated by NVIDIA NVVM Compiler
//
// Compiler Build ID: CL-36424714
// Cuda compilation tools, release 13.0, V13.0.88
// Based on NVVM 20.0.0
//

.version 9.0
.target sm_100
.address_size 64

	// .globl	_Z10dotProductPdS_S_ii
.extern .func  (.param .b32 func_retval0) vprintf
(
	.param .b64 vprintf_param_0,
	.param .b64 vprintf_param_1
)
;
// _ZZ10dotProductPdS_S_iiE7partial has been demoted
.global .align 1 .b8 $str[45] = {80, 97, 114, 116, 105, 97, 108, 32, 112, 114, 111, 100, 117, 99, 116, 32, 111, 110, 32, 116, 104, 114, 101, 97, 100, 32, 37, 100, 32, 98, 108, 111, 99, 107, 32, 37, 100, 58, 32, 37, 108, 102, 13, 10};
.global .align 1 .b8 $str$1[42] = {80, 97, 114, 116, 105, 97, 108, 32, 115, 117, 109, 115, 32, 111, 110, 32, 116, 104, 114, 101, 97, 100, 32, 37, 100, 32, 98, 108, 111, 99, 107, 32, 37, 100, 58, 32, 37, 108, 102, 13, 10};

.visible .entry _Z10dotProductPdS_S_ii(
	.param .u64 .ptr .align 1 _Z10dotProductPdS_S_ii_param_0,
	.param .u64 .ptr .align 1 _Z10dotProductPdS_S_ii_param_1,
	.param .u64 .ptr .align 1 _Z10dotProductPdS_S_ii_param_2,
	.param .u32 _Z10dotProductPdS_S_ii_param_3,
	.param .u32 _Z10dotProductPdS_S_ii_param_4
)
{
	.local .align 16 .b8 	__local_depot0[16];
	.reg .b64 	%SP;
	.reg .b64 	%SPL;
	.reg .pred 	%p<15>;
	.reg .b32 	%r<50>;
	.reg .b64 	%rd<82>;
	.reg .b64 	%fd<117>;
	// demoted variable
	.shared .align 8 .b8 _ZZ10dotProductPdS_S_iiE7partial[1024];
	mov.u64 	%SPL, __local_depot0;
	cvta.local.u64 	%SP, %SPL;
	ld.param.u64 	%rd4, [_Z10dotProductPdS_S_ii_param_0];
	ld.param.u64 	%rd5, [_Z10dotProductPdS_S_ii_param_1];
	ld.param.u64 	%rd6, [_Z10dotProductPdS_S_ii_param_2];
	ld.param.u32 	%r28, [_Z10dotProductPdS_S_ii_param_4];
	cvta.to.global.u64 	%rd1, %rd6;
	cvta.to.global.u64 	%rd2, %rd5;
	add.u64 	%rd3, %SPL, 0;
	mov.u32 	%r1, %tid.x;
	mov.u32 	%r2, %ctaid.x;
	mov.u32 	%r49, %ntid.x;
	mad.lo.s32 	%r44, %r2, %r49, %r1;
	mov.u32 	%r29, %nctaid.x;
	mul.lo.s32 	%r5, %r49, %r29;
	setp.lt.s32 	%p1, %r28, 1;
	mov.f64 	%fd116, 0d0000000000000000;
	@%p1 bra 	$L__BB0_13;
	and.b32  	%r6, %r28, 15;
	setp.lt.u32 	%p2, %r28, 16;
	mov.f64 	%fd116, 0d0000000000000000;
	@%p2 bra 	$L__BB0_4;
	and.b32  	%r30, %r28, 2147483632;
	neg.s32 	%r42, %r30;
	mov.f64 	%fd116, 0d0000000000000000;
	mul.wide.s32 	%rd11, %r5, 8;
	shl.b32 	%r31, %r5, 4;
$L__BB0_3:
	.pragma "nounroll";
	mul.wide.s32 	%rd8, %r44, 8;
	add.s64 	%rd9, %rd2, %rd8;
	ld.global.f64 	%fd18, [%rd9];
	add.s64 	%rd10, %rd1, %rd8;
	ld.global.f64 	%fd19, [%rd10];
	fma.rn.f64 	%fd20, %fd18, %fd19, %fd116;
	add.s64 	%rd12, %rd9, %rd11;
	ld.global.f64 	%fd21, [%rd12];
	add.s64 	%rd13, %rd10, %rd11;
	ld.global.f64 	%fd22, [%rd13];
	fma.rn.f64 	%fd23, %fd21, %fd22, %fd20;
	add.s64 	%rd14, %rd12, %rd11;
	ld.global.f64 	%fd24, [%rd14];
	add.s64 	%rd15, %rd13, %rd11;
	ld.global.f64 	%fd25, [%rd15];
	fma.rn.f64 	%fd26, %fd24, %fd25, %fd23;
	add.s64 	%rd16, %rd14, %rd11;
	ld.global.f64 	%fd27, [%rd16];
	add.s64 	%rd17, %rd15, %rd11;
	ld.global.f64 	%fd28, [%rd17];
	fma.rn.f64 	%fd29, %fd27, %fd28, %fd26;
	add.s64 	%rd18, %rd16, %rd11;
	ld.global.f64 	%fd30, [%rd18];
	add.s64 	%rd19, %rd17, %rd11;
	ld.global.f64 	%fd31, [%rd19];
	fma.rn.f64 	%fd32, %fd30, %fd31, %fd29;
	add.s64 	%rd20, %rd18, %rd11;
	ld.global.f64 	%fd33, [%rd20];
	add.s64 	%rd21, %rd19, %rd11;
	ld.global.f64 	%fd34, [%rd21];
	fma.rn.f64 	%fd35, %fd33, %fd34, %fd32;
	add.s64 	%rd22, %rd20, %rd11;
	ld.global.f64 	%fd36, [%rd22];
	add.s64 	%rd23, %rd21, %rd11;
	ld.global.f64 	%fd37, [%rd23];
	fma.rn.f64 	%fd38, %fd36, %fd37, %fd35;
	add.s64 	%rd24, %rd22, %rd11;
	ld.global.f64 	%fd39, [%rd24];
	add.s64 	%rd25, %rd23, %rd11;
	ld.global.f64 	%fd40, [%rd25];
	fma.rn.f64 	%fd41, %fd39, %fd40, %fd38;
	add.s64 	%rd26, %rd24, %rd11;
	ld.global.f64 	%fd42, [%rd26];
	add.s64 	%rd27, %rd25, %rd11;
	ld.global.f64 	%fd43, [%rd27];
	fma.rn.f64 	%fd44, %fd42, %fd43, %fd41;
	add.s64 	%rd28, %rd26, %rd11;
	ld.global.f64 	%fd45, [%rd28];
	add.s64 	%rd29, %rd27, %rd11;
	ld.global.f64 	%fd46, [%rd29];
	fma.rn.f64 	%fd47, %fd45, %fd46, %fd44;
	add.s64 	%rd30, %rd28, %rd11;
	ld.global.f64 	%fd48, [%rd30];
	add.s64 	%rd31, %rd29, %rd11;
	ld.global.f64 	%fd49, [%rd31];
	fma.rn.f64 	%fd50, %fd48, %fd49, %fd47;
	add.s64 	%rd32, %rd30, %rd11;
	ld.global.f64 	%fd51, [%rd32];
	add.s64 	%rd33, %rd31, %rd11;
	ld.global.f64 	%fd52, [%rd33];
	fma.rn.f64 	%fd53, %fd51, %fd52, %fd50;
	add.s64 	%rd34, %rd32, %rd11;
	ld.global.f64 	%fd54, [%rd34];
	add.s64 	%rd35, %rd33, %rd11;
	ld.global.f64 	%fd55, [%rd35];
	fma.rn.f64 	%fd56, %fd54, %fd55, %fd53;
	add.s64 	%rd36, %rd34, %rd11;
	ld.global.f64 	%fd57, [%rd36];
	add.s64 	%rd37, %rd35, %rd11;
	ld.global.f64 	%fd58, [%rd37];
	fma.rn.f64 	%fd59, %fd57, %fd58, %fd56;
	add.s64 	%rd38, %rd36, %rd11;
	ld.global.f64 	%fd60, [%rd38];
	add.s64 	%rd39, %rd37, %rd11;
	ld.global.f64 	%fd61, [%rd39];
	fma.rn.f64 	%fd62, %fd60, %fd61, %fd59;
	add.s64 	%rd40, %rd38, %rd11;
	ld.global.f64 	%fd63, [%rd40];
	add.s64 	%rd41, %rd39, %rd11;
	ld.global.f64 	%fd64, [%rd41];
	fma.rn.f64 	%fd116, %fd63, %fd64, %fd62;
	add.s32 	%r44, %r44, %r31;
	add.s32 	%r42, %r42, 16;
	setp.ne.s32 	%p3, %r42, 0;
	@%p3 bra 	$L__BB0_3;
$L__BB0_4:
	setp.eq.s32 	%p4, %r6, 0;
	@%p4 bra 	$L__BB0_13;
	and.b32  	%r13, %r28, 7;
	setp.lt.u32 	%p5, %r6, 8;
	@%p5 bra 	$L__BB0_7;
	mul.wide.s32 	%rd42, %r44, 8;
	add.s64 	%rd43, %rd2, %rd42;
	ld.global.f64 	%fd66, [%rd43];
	add.s64 	%rd44, %rd1, %rd42;
	ld.global.f64 	%fd67, [%rd44];
	fma.rn.f64 	%fd68, %fd66, %fd67, %fd116;
	mul.wide.s32 	%rd45, %r5, 8;
	add.s64 	%rd46, %rd43, %rd45;
	ld.global.f64 	%fd69, [%rd46];
	add.s64 	%rd47, %rd44, %rd45;
	ld.global.f64 	%fd70, [%rd47];
	fma.rn.f64 	%fd71, %fd69, %fd70, %fd68;
	add.s64 	%rd48, %rd46, %rd45;
	ld.global.f64 	%fd72, [%rd48];
	add.s64 	%rd49, %rd47, %rd45;
	ld.global.f64 	%fd73, [%rd49];
	fma.rn.f64 	%fd74, %fd72, %fd73, %fd71;
	add.s64 	%rd50, %rd48, %rd45;
	ld.global.f64 	%fd75, [%rd50];
	add.s64 	%rd51, %rd49, %rd45;
	ld.global.f64 	%fd76, [%rd51];
	fma.rn.f64 	%fd77, %fd75, %fd76, %fd74;
	add.s64 	%rd52, %rd50, %rd45;
	ld.global.f64 	%fd78, [%rd52];
	add.s64 	%rd53, %rd51, %rd45;
	ld.global.f64 	%fd79, [%rd53];
	fma.rn.f64 	%fd80, %fd78, %fd79, %fd77;
	add.s64 	%rd54, %rd52, %rd45;
	ld.global.f64 	%fd81, [%rd54];
	add.s64 	%rd55, %rd53, %rd45;
	ld.global.f64 	%fd82, [%rd55];
	fma.rn.f64 	%fd83, %fd81, %fd82, %fd80;
	add.s64 	%rd56, %rd54, %rd45;
	ld.global.f64 	%fd84, [%rd56];
	add.s64 	%rd57, %rd55, %rd45;
	ld.global.f64 	%fd85, [%rd57];
	fma.rn.f64 	%fd86, %fd84, %fd85, %fd83;
	add.s64 	%rd58, %rd56, %rd45;
	ld.global.f64 	%fd87, [%rd58];
	add.s64 	%rd59, %rd57, %rd45;
	ld.global.f64 	%fd88, [%rd59];
	fma.rn.f64 	%fd116, %fd87, %fd88, %fd86;
	shl.b32 	%r32, %r5, 3;
	add.s32 	%r44, %r32, %r44;
$L__BB0_7:
	setp.eq.s32 	%p6, %r13, 0;
	@%p6 bra 	$L__BB0_13;
	and.b32  	%r16, %r28, 3;
	setp.lt.u32 	%p7, %r13, 4;
	@%p7 bra 	$L__BB0_10;
	mul.wide.s32 	%rd60, %r44, 8;
	add.s64 	%rd61, %rd2, %rd60;
	ld.global.f64 	%fd90, [%rd61];
	add.s64 	%rd62, %rd1, %rd60;
	ld.global.f64 	%fd91, [%rd62];
	fma.rn.f64 	%fd92, %fd90, %fd91, %fd116;
	mul.wide.s32 	%rd63, %r5, 8;
	add.s64 	%rd64, %rd61, %rd63;
	ld.global.f64 	%fd93, [%rd64];
	add.s64 	%rd65, %rd62, %rd63;
	ld.global.f64 	%fd94, [%rd65];
	fma.rn.f64 	%fd95, %fd93, %fd94, %fd92;
	add.s64 	%rd66, %rd64, %rd63;
	ld.global.f64 	%fd96, [%rd66];
	add.s64 	%rd67, %rd65, %rd63;
	ld.global.f64 	%fd97, [%rd67];
	fma.rn.f64 	%fd98, %fd96, %fd97, %fd95;
	add.s64 	%rd68, %rd66, %rd63;
	ld.global.f64 	%fd99, [%rd68];
	add.s64 	%rd69, %rd67, %rd63;
	ld.global.f64 	%fd100, [%rd69];
	fma.rn.f64 	%fd116, %fd99, %fd100, %fd98;
	shl.b32 	%r33, %r5, 2;
	add.s32 	%r44, %r33, %r44;
$L__BB0_10:
	setp.eq.s32 	%p8, %r16, 0;
	@%p8 bra 	$L__BB0_13;
	neg.s32 	%r47, %r16;
$L__BB0_12:
	.pragma "nounroll";
	mul.wide.s32 	%rd70, %r44, 8;
	add.s64 	%rd71, %rd1, %rd70;
	add.s64 	%rd72, %rd2, %rd70;
	ld.global.f64 	%fd101, [%rd72];
	ld.global.f64 	%fd102, [%rd71];
	fma.rn.f64 	%fd116, %fd101, %fd102, %fd116;
	add.s32 	%r44, %r44, %r5;
	add.s32 	%r47, %r47, 1;
	setp.ne.s32 	%p9, %r47, 0;
	@%p9 bra 	$L__BB0_12;
$L__BB0_13:
	shl.b32 	%r34, %r1, 3;
	mov.u32 	%r35, _ZZ10dotProductPdS_S_iiE7partial;
	add.s32 	%r24, %r35, %r34;
	st.shared.f64 	[%r24], %fd116;
	or.b32  	%r25, %r1, %r2;
	setp.ne.s32 	%p10, %r25, 0;
	@%p10 bra 	$L__BB0_15;
	st.local.v2.u32 	[%rd3], {%r1, %r2};
	st.local.f64 	[%rd3+8], %fd116;
	mov.u64 	%rd73, $str;
	cvta.global.u64 	%rd74, %rd73;
	add.u64 	%rd75, %SP, 0;
	{ // callseq 0, 0
	.param .b64 param0;
	st.param.b64 	[param0], %rd74;
	.param .b64 param1;
	st.param.b64 	[param1], %rd75;
	.param .b32 retval0;
	call.uni (retval0), 
	vprintf, 
	(
	param0, 
	param1
	);
	ld.param.b32 	%r36, [retval0];
	} // callseq 0
$L__BB0_15:
	setp.lt.u32 	%p11, %r49, 2;
	@%p11 bra 	$L__BB0_19;
$L__BB0_16:
	shr.u32 	%r27, %r49, 1;
	bar.sync 	0;
	setp.ge.u32 	%p12, %r1, %r27;
	@%p12 bra 	$L__BB0_18;
	shl.b32 	%r38, %r27, 3;
	add.s32 	%r39, %r24, %r38;
	ld.shared.f64 	%fd103, [%r39];
	ld.shared.f64 	%fd104, [%r24];
	add.f64 	%fd105, %fd103, %fd104;
	st.shared.f64 	[%r24], %fd105;
$L__BB0_18:
	setp.gt.u32 	%p13, %r49, 3;
	mov.u32 	%r49, %r27;
	@%p13 bra 	$L__BB0_16;
$L__BB0_19:
	setp.ne.s32 	%p14, %r25, 0;
	@%p14 bra 	$L__BB0_21;
	ld.shared.f64 	%fd106, [_ZZ10dotProductPdS_S_iiE7partial];
	st.local.v2.u32 	[%rd3], {%r1, %r2};
	st.local.f64 	[%rd3+8], %fd106;
	mov.u64 	%rd76, $str$1;
	cvta.global.u64 	%rd77, %rd76;
	add.u64 	%rd78, %SP, 0;
	{ // callseq 1, 0
	.param .b64 param0;
	st.param.b64 	[param0], %rd77;
	.param .b64 param1;
	st.param.b64 	[param1], %rd78;
	.param .b32 retval0;
	call.uni (retval0), 
	vprintf, 
	(
	param0, 
	param1
	);
	ld.param.b32 	%r40, [retval0];
	} // callseq 1
$L__BB0_21:
	cvta.to.global.u64 	%rd79, %rd4;
	ld.shared.f64 	%fd107, [_ZZ10dotProductPdS_S_iiE7partial];
	mul.wide.u32 	%rd80, %r2, 8;
	add.s64 	%rd81, %rd79, %rd80;
	st.global.f64 	[%rd81], %fd107;
	ret;

}


// ===== COMPILED SASS (sm_100) =====

	.target	sm_100

	.elftype	@"ET_EXEC"


//--------------------- .note.nv.tkinfo           --------------------------
	.section	.note.nv.tkinfo,"",@"SHT_NOTE"
	.sectionflags	@"SHF_NOTE_NV_TKINFO"
	.tkinfo
        /*0018*/ 	.word	0x00000002
        /*0030*/ 	.string	""
        /*0030*/ 	.string	"ptxas"
        /*0030*/ 	.string	"Cuda compilation tools, release 13.0, V13.0.88"
        /*0030*/ 	.string	"Build cuda_13.0.r13.0/compiler.36424714_0"
        /*0030*/ 	.string	"-arch sm_100 -m 64 "



//--------------------- .note.nv.cuinfo           --------------------------
	.section	.note.nv.cuinfo,"",@"SHT_NOTE"
	.sectionflags	@"SHF_NOTE_NV_CUINFO"
        /*0018*/ 	.short	0x0002
        /*001a*/ 	.short	0x0064
        /*001c*/ 	.short	0x0082
	.zero		2


//--------------------- .nv.info                  --------------------------
	.section	.nv.info,"",@"SHT_CUDA_INFO"
	.align	4


	//----- nvinfo : EIATTR_REGCOUNT
	.align		4
        /*0000*/ 	.byte	0x04, 0x2f
        /*0002*/ 	.short	(.L_3 - .L_2)
	.align		4
.L_2:
        /*0004*/ 	.word	index@(_Z10dotProductPdS_S_ii)
        /*0008*/ 	.word	0x00000020


	//----- nvinfo : EIATTR_FRAME_SIZE
	.align		4
.L_3:
        /*000c*/ 	.byte	0x04, 0x11
        /*000e*/ 	.short	(.L_5 - .L_4)
	.align		4
.L_4:
        /*0010*/ 	.word	index@(_Z10dotProductPdS_S_ii)
        /*0014*/ 	.word	0x00000010


	//----- nvinfo : EIATTR_MIN_STACK_SIZE
	.align		4
.L_5:
        /*0018*/ 	.byte	0x04, 0x12
        /*001a*/ 	.short	(.L_7 - .L_6)
	.align		4
.L_6:
        /*001c*/ 	.word	index@(_Z10dotProductPdS_S_ii)
        /*0020*/ 	.word	0x00000010
.L_7:


//--------------------- .nv.compat                --------------------------
	.section	.nv.compat,"",@"SHT_CUDA_COMPAT_INFO"
	.align	4
        /*0000*/ 	.byte	0x02, 0x09, 0x00, 0x00, 0x02, 0x02, 0x01, 0x00, 0x02, 0x05, 0x05, 0x00, 0x03, 0x07, 0x01, 0x01
        /*0010*/ 	.byte	0x02, 0x03, 0x00, 0x00, 0x02, 0x06, 0x01, 0x00, 0x04, 0x0b, 0x08, 0x00, 0x01, 0x00, 0x00, 0x00
        /*0020*/ 	.byte	0x00, 0x00, 0x00, 0x00


//--------------------- .nv.info._Z10dotProductPdS_S_ii --------------------------
	.section	.nv.info._Z10dotProductPdS_S_ii,"",@"SHT_CUDA_INFO"
	.sectionflags	@""
	.align	4


	//----- nvinfo : EIATTR_CUDA_API_VERSION
	.align		4
        /*0000*/ 	.byte	0x04, 0x37
        /*0002*/ 	.short	(.L_9 - .L_8)
.L_8:
        /*0004*/ 	.word	0x00000082


	//----- nvinfo : EIATTR_KPARAM_INFO
	.align		4
.L_9:
        /*0008*/ 	.byte	0x04, 0x17
        /*000a*/ 	.short	(.L_11 - .L_10)
.L_10:
        /*000c*/ 	.word	0x00000000
        /*0010*/ 	.short	0x0004
        /*0012*/ 	.short	0x001c
        /*0014*/ 	.byte	0x00, 0xf0, 0x11, 0x00


	//----- nvinfo : EIATTR_KPARAM_INFO
	.align		4
.L_11:
        /*0018*/ 	.byte	0x04, 0x17
        /*001a*/ 	.short	(.L_13 - .L_12)
.L_12:
        /*001c*/ 	.word	0x00000000
        /*0020*/ 	.short	0x0003
        /*0022*/ 	.short	0x0018
        /*0024*/ 	.byte	0x00, 0xf0, 0x11, 0x00


	//----- nvinfo : EIATTR_KPARAM_INFO
	.align		4
.L_13:
        /*0028*/ 	.byte	0x04, 0x17
        /*002a*/ 	.short	(.L_15 - .L_14)
.L_14:
        /*002c*/ 	.word	0x00000000
        /*0030*/ 	.short	0x0002
        /*0032*/ 	.short	0x0010
        /*0034*/ 	.byte	0x00, 0xf5, 0x21, 0x00


	//----- nvinfo : EIATTR_KPARAM_INFO
	.align		4
.L_15:
        /*0038*/ 	.byte	0x04, 0x17
        /*003a*/ 	.short	(.L_17 - .L_16)
.L_16:
        /*003c*/ 	.word	0x00000000
        /*0040*/ 	.short	0x0001
        /*0042*/ 	.short	0x0008
        /*0044*/ 	.byte	0x00, 0xf5, 0x21, 0x00


	//----- nvinfo : EIATTR_KPARAM_INFO
	.align		4
.L_17:
        /*0048*/ 	.byte	0x04, 0x17
        /*004a*/ 	.short	(.L_19 - .L_18)
.L_18:
        /*004c*/ 	.word	0x00000000
        /*0050*/ 	.short	0x0000
        /*0052*/ 	.short	0x0000
        /*0054*/ 	.byte	0x00, 0xf5, 0x21, 0x00


	//----- nvinfo : EIATTR_SPARSE_MMA_MASK
	.align		4
.L_19:
        /*0058*/ 	.byte	0x03, 0x50
        /*005a*/ 	.short	0x0000


	//----- nvinfo : EIATTR_MAXREG_COUNT
	.align		4
        /*005c*/ 	.byte	0x03, 0x1b
        /*005e*/ 	.short	0x00ff


	//----- nvinfo : EIATTR_NUM_BARRIERS
	.align		4
        /*0060*/ 	.byte	0x02, 0x4c
        /*0062*/ 	.byte	0x01
	.zero		1


	//----- nvinfo : EIATTR_EXTERNS
	.align		4
        /*0064*/ 	.byte	0x04, 0x0f
        /*0066*/ 	.short	(.L_21 - .L_20)


	//   ....[0]....
	.align		4
.L_20:
        /*0068*/ 	.word	index@(vprintf)


	//----- nvinfo : EIATTR_MERCURY_ISA_VERSION
	.align		4
.L_21:
        /*006c*/ 	.byte	0x03, 0x5f
        /*006e*/ 	.short	0x0101


	//----- nvinfo : EIATTR_VRC_CTA_INIT_COUNT
	.align		4
        /*0070*/ 	.byte	0x02, 0x4a
	.zero		1
	.zero		1


	//----- nvinfo : EIATTR_SYSCALL_OFFSETS
	.align		4
        /*0074*/ 	.byte	0x04, 0x46
        /*0076*/ 	.short	(.L_23 - .L_22)


	//   ....[0]....
.L_22:
        /*0078*/ 	.word	0x00000db0


	//   ....[1]....
        /*007c*/ 	.word	0x00000fc0


	//----- nvinfo : EIATTR_EXIT_INSTR_OFFSETS
	.align		4
.L_23:
        /*0080*/ 	.byte	0x04, 0x1c
        /*0082*/ 	.short	(.L_25 - .L_24)


	//   ....[0]....
.L_24:
        /*0084*/ 	.word	0x00001050


	//----- nvinfo : EIATTR_CRS_STACK_SIZE
	.align		4
.L_25:
        /*0088*/ 	.byte	0x04, 0x1e
        /*008a*/ 	.short	(.L_27 - .L_26)
.L_26:
        /*008c*/ 	.word	0x00000000


	//----- nvinfo : EIATTR_CBANK_PARAM_SIZE
	.align		4
.L_27:
        /*0090*/ 	.byte	0x03, 0x19
        /*0092*/ 	.short	0x0020


	//----- nvinfo : EIATTR_PARAM_CBANK
	.align		4
        /*0094*/ 	.byte	0x04, 0x0a
        /*0096*/ 	.short	(.L_29 - .L_28)
	.align		4
.L_28:
        /*0098*/ 	.word	index@(.nv.constant0._Z10dotProductPdS_S_ii)
        /*009c*/ 	.short	0x0380
        /*009e*/ 	.short	0x0020


	//----- nvinfo : EIATTR_SW_WAR
	.align		4
.L_29:
        /*00a0*/ 	.byte	0x04, 0x36
        /*00a2*/ 	.short	(.L_31 - .L_30)
.L_30:
        /*00a4*/ 	.word	0x00000008
.L_31:


//--------------------- .nv.callgraph             --------------------------
	.section	.nv.callgraph,"",@"SHT_CUDA_CALLGRAPH"
	.align	4
	.sectionentsize	8
	.align		4
        /*0000*/ 	.word	0x00000000
	.align		4
        /*0004*/ 	.word	0xffffffff
	.align		4
        /*0008*/ 	.word	index@(_Z10dotProductPdS_S_ii)
	.align		4
        /*000c*/ 	.word	index@(vprintf)
	.align		4
        /*0010*/ 	.word	0x00000000
	.align		4
        /*0014*/ 	.word	0xfffffffe
	.align		4
        /*0018*/ 	.word	0x00000000
	.align		4
        /*001c*/ 	.word	0xfffffffd
	.align		4
        /*0020*/ 	.word	0x00000000
	.align		4
        /*0024*/ 	.word	0xfffffffc


//--------------------- .nv.constant4             --------------------------
	.section	.nv.constant4,"a",@progbits
	.align	8
	.align		8
.nv.constant4:
        /*0000*/ 	.dword	vprintf
	.align		8
        /*0008*/ 	.dword	$str
	.align		8
        /*0010*/ 	.dword	$str$1


//--------------------- .text._Z10dotProductPdS_S_ii --------------------------
	.section	.text._Z10dotProductPdS_S_ii,"ax",@progbits
	.align	128
        .global         _Z10dotProductPdS_S_ii
        .type           _Z10dotProductPdS_S_ii,@function
        .size           _Z10dotProductPdS_S_ii,(.L_x_13 - _Z10dotProductPdS_S_ii)
        .other          _Z10dotProductPdS_S_ii,@"STO_CUDA_ENTRY STV_DEFAULT"
_Z10dotProductPdS_S_ii:
.text._Z10dotProductPdS_S_ii:
[----:B------:R-:W0:Y:S01]  /*0000*/  LDC R1, c[0x0][0x37c] ;  /* 0x0000df00ff017b82 */ /* 0x000e220000000800 */
[----:B------:R-:W1:Y:S01]  /*0010*/  LDCU UR5, c[0x0][0x39c] ;  /* 0x00007380ff0577ac */ /* 0x000e620008000800 */
[----:B------:R-:W2:Y:S01]  /*0020*/  S2R R16, SR_TID.X ;  /* 0x0000000000107919 */ /* 0x000ea20000002100 */
[----:B0-----:R-:W-:Y:S02]  /*0030*/  IADD3 R1, PT, PT, R1, -0x10, RZ ;  /* 0xfffffff001017810 */ /* 0x001fe40007ffe0ff */
[----:B------:R-:W-:Y:S01]  /*0040*/  CS2R R8, SRZ ;  /* 0x0000000000087805 */ /* 0x000fe2000001ff00 */
[----:B------:R-:W0:Y:S01]  /*0050*/  LDCU UR6, c[0x0][0x2fc] ;  /* 0x00005f80ff0677ac */ /* 0x000e220008000800 */
[----:B------:R-:W3:Y:S01]  /*0060*/  S2R R17, SR_CTAID.X ;  /* 0x0000000000117919 */ /* 0x000ee20000002500 */
[----:B------:R-:W4:Y:S01]  /*0070*/  LDCU UR7, c[0x0][0x360] ;  /* 0x00006c00ff0777ac */ /* 0x000f220008000800 */
[----:B------:R-:W5:Y:S01]  /*0080*/  LDC R3, c[0x0][0x370] ;  /* 0x0000dc00ff037b82 */ /* 0x000f620000000800 */
[----:B------:R-:W2:Y:S01]  /*0090*/  LDCU UR4, c[0x0][0x2f8] ;  /* 0x00005f00ff0477ac */ /* 0x000ea20008000800 */
[----:B------:R-:W0:Y:S01]  /*00a0*/  LDCU.64 UR36, c[0x0][0x358] ;  /* 0x00006b00ff2477ac */ /* 0x000e220008000a00 */
[----:B-1----:R-:W-:Y:S01]  /*00b0*/  UISETP.GE.AND UP0, UPT, UR5, 0x1, UPT ;  /* 0x000000010500788c */ /* 0x002fe2000bf06270 */
[----:B----4-:R-:W-:-:S02]  /*00c0*/  MOV R19, UR7 ;  /* 0x0000000700137c02 */ /* 0x010fc40008000f00 */
[----:B--2---:R-:W-:Y:S01]  /*00d0*/  IADD3 R2, P0, PT, R1, UR4, RZ ;  /* 0x0000000401027c10 */ /* 0x004fe2000ff1e0ff */
[----:B-----5:R-:W-:-:S03]  /*00e0*/  IMAD R3, R3, UR7, RZ ;  /* 0x0000000703037c24 */ /* 0x020fc6000f8e02ff */
[----:B0-----:R-:W-:Y:S02]  /*00f0*/  IADD3.X R18, PT, PT, RZ, UR6, RZ, P0, !PT ;  /* 0x00000006ff127c10 */ /* 0x001fe400087fe4ff */
[----:B---3--:R-:W-:Y:S07]  /*0100*/  BRA.U !UP0, `(.L_x_0) ;  /* 0x0000000908e07547 */ /* 0x008fee000b800000 */
[----:B------:R-:W-:Y:S01]  /*0110*/  UISETP.GE.U32.AND UP1, UPT, UR5, 0x10, UPT ;  /* 0x000000100500788c */ /* 0x000fe2000bf26070 */
[----:B------:R-:W-:Y:S01]  /*0120*/  IMAD R0, R17, UR7, R16 ;  /* 0x0000000711007c24 */ /* 0x000fe2000f8e0210 */
[----:B------:R-:W-:Y:S01]  /*0130*/  ULOP3.LUT UR6, UR5, 0xf, URZ, 0xc0, !UPT ;  /* 0x0000000f05067892 */ /* 0x000fe2000f8ec0ff */
[----:B------:R-:W-:-:S03]  /*0140*/  CS2R R8, SRZ ;  /* 0x0000000000087805 */ /* 0x000fc6000001ff00 */
[----:B------:R-:W-:-:S03]  /*0150*/  UISETP.NE.AND UP0, UPT, UR6, URZ, UPT ;  /* 0x000000ff0600728c */ /* 0x000fc6000bf05270 */
[----:B------:R-:W-:Y:S08]  /*0160*/  BRA.U !UP1, `(.L_x_1) ;  /* 0x0000000509647547 */ /* 0x000ff0000b800000 */
[----:B------:R-:W-:Y:S01]  /*0170*/  ULOP3.LUT UR4, UR5, 0x7ffffff0, URZ, 0xc0, !UPT ;  /* 0x7ffffff005047892 */ /* 0x000fe2000f8ec0ff */
[----:B------:R-:W-:-:S03]  /*0180*/  CS2R R8, SRZ ;  /* 0x0000000000087805 */ /* 0x000fc6000001ff00 */
[----:B------:R-:W-:-:S12]  /*0190*/  UIADD3 UR4, UPT, UPT, -UR4, URZ, URZ ;  /* 0x000000ff04047290 */ /* 0x000fd8000fffe1ff */
.L_x_2:
[----:B------:R-:W0:Y:S08]  /*01a0*/  LDC.64 R26, c[0x0][0x388] ;  /* 0x0000e200ff1a7b82 */ /* 0x000e300000000a00 */
[----:B------:R-:W1:Y:S01]  /*01b0*/  LDC.64 R28, c[0x0][0x390] ;  /* 0x0000e400ff1c7b82 */ /* 0x000e620000000a00 */
[----:B0-----:R-:W-:-:S05]  /*01c0*/  IMAD.WIDE R26, R0, 0x8, R26 ;  /* 0x00000008001a7825 */ /* 0x001fca00078e021a */
[----:B------:R0:W2:Y:S01]  /*01d0*/  LDG.E.64 R22, desc[UR36][R26.64] ;  /* 0x000000241a167981 */ /* 0x0000a2000c1e1b00 */
[----:B-1----:R-:W-:-:S05]  /*01e0*/  IMAD.WIDE R28, R0, 0x8, R28 ;  /* 0x00000008001c7825 */ /* 0x002fca00078e021c */
[----:B------:R1:W2:Y:S01]  /*01f0*/  LDG.E.64 R24, desc[UR36][R28.64] ;  /* 0x000000241c187981 */ /* 0x0002a2000c1e1b00 */
[----:B0-----:R-:W-:-:S05]  /*0200*/  IMAD.WIDE R26, R3, 0x8, R26 ;  /* 0x00000008031a7825 */ /* 0x001fca00078e021a */
[----:B------:R-:W3:Y:S01]  /*0210*/  LDG.E.64 R12, desc[UR36][R26.64] ;  /* 0x000000241a0c7981 */ /* 0x000ee2000c1e1b00 */
[----:B-1----:R-:W-:-:S05]  /*0220*/  IMAD.WIDE R28, R3, 0x8, R28 ;  /* 0x00000008031c7825 */ /* 0x002fca00078e021c */
[----:B------:R-:W3:Y:S01]  /*0230*/  LDG.E.64 R14, desc[UR36][R28.64] ;  /* 0x000000241c0e7981 */ /* 0x000ee2000c1e1b00 */
[----:B------:R-:W-:-:S04]  /*0240*/  IMAD.WIDE R20, R3, 0x8, R26 ;  /* 0x0000000803147825 */ /* 0x000fc800078e021a */
[C---:B------:R-:W-:Y:S01]  /*0250*/  IMAD.WIDE R4, R3.reuse, 0x8, R28 ;  /* 0x0000000803047825 */ /* 0x040fe200078e021c */
[----:B------:R0:W4:Y:S04]  /*0260*/  LDG.E.64 R6, desc[UR36][R20.64] ;  /* 0x0000002414067981 */ /* 0x000128000c1e1b00 */
[----:B------:R1:W4:Y:S01]  /*0270*/  LDG.E.64 R10, desc[UR36][R4.64] ;  /* 0x00000024040a7981 */ /* 0x000322000c1e1b00 */
[----:B0-----:R-:W-:-:S04]  /*0280*/  IMAD.WIDE R20, R3, 0x8, R20 ;  /* 0x0000000803147825 */ /* 0x001fc800078e0214 */
[----:B-1----:R-:W-:-:S04]  /*0290*/  IMAD.WIDE R4, R3, 0x8, R4 ;  /* 0x0000000803047825 */ /* 0x002fc800078e0204 */
[----:B------:R-:W-:-:S04]  /*02a0*/  IMAD.WIDE R26, R3, 0x8, R20 ;  /* 0x00000008031a7825 */ /* 0x000fc800078e0214 */
[C---:B------:R-:W-:Y:S01]  /*02b0*/  IMAD.WIDE R28, R3.reuse, 0x8, R4 ;  /* 0x00000008031c7825 */ /* 0x040fe200078e0204 */
[----:B--2---:R-:W-:Y:S01]  /*02c0*/  DFMA R24, R22, R24, R8 ;  /* 0x000000181618722b */ /* 0x004fe20000000008 */
[----:B------:R-:W2:Y:S04]  /*02d0*/  LDG.E.64 R8, desc[UR36][R20.64] ;  /* 0x0000002414087981 */ /* 0x000ea8000c1e1b00 */
[----:B------:R-:W2:Y:S03]  /*02e0*/  LDG.E.64 R22, desc[UR36][R4.64] ;  /* 0x0000002404167981 */ /* 0x000ea6000c1e1b00 */
[----:B---3--:R-:W-:Y:S01]  /*02f0*/  DFMA R24, R12, R14, R24 ;  /* 0x0000000e0c18722b */ /* 0x008fe20000000018 */
[----:B------:R0:W3:Y:S04]  /*0300*/  LDG.E.64 R12, desc[UR36][R26.64] ;  /* 0x000000241a0c7981 */ /* 0x0000e8000c1e1b00 */
[----:B------:R1:W3:Y:S01]  /*0310*/  LDG.E.64 R14, desc[UR36][R28.64] ;  /* 0x000000241c0e7981 */ /* 0x0002e2000c1e1b00 */
[----:B0-----:R-:W-:-:S04]  /*0320*/  IMAD.WIDE R26, R3, 0x8, R26 ;  /* 0x00000008031a7825 */ /* 0x001fc800078e021a */
[C---:B-1----:R-:W-:Y:S01]  /*0330*/  IMAD.WIDE R28, R3.reuse, 0x8, R28 ;  /* 0x00000008031c7825 */ /* 0x042fe200078e021c */
[----:B----4-:R-:W-:Y:S01]  /*0340*/  DFMA R24, R6, R10, R24 ;  /* 0x0000000a0618722b */ /* 0x010fe20000000018 */
[----:B------:R-:W4:Y:S04]  /*0350*/  LDG.E.64 R6, desc[UR36][R26.64] ;  /* 0x000000241a067981 */ /* 0x000f28000c1e1b00 */
[----:B------:R-:W4:Y:S01]  /*0360*/  LDG.E.64 R10, desc[UR36][R28.64] ;  /* 0x000000241c0a7981 */ /* 0x000f22000c1e1b00 */
[----:B------:R-:W-:-:S04]  /*0370*/  IMAD.WIDE R4, R3, 0x8, R26 ;  /* 0x0000000803047825 */ /* 0x000fc800078e021a */
[C---:B------:R-:W-:Y:S01]  /*0380*/  IMAD.WIDE R20, R3.reuse, 0x8, R28 ;  /* 0x0000000803147825 */ /* 0x040fe200078e021c */
[----:B--2---:R-:W-:Y:S01]  /*0390*/  DFMA R24, R8, R22, R24 ;  /* 0x000000160818722b */ /* 0x004fe20000000018 */
[----:B------:R0:W2:Y:S04]  /*03a0*/  LDG.E.64 R8, desc[UR36][R4.64] ;  /* 0x0000002404087981 */ /* 0x0000a8000c1e1b00 */
[----:B------:R1:W2:Y:S01]  /*03b0*/  LDG.E.64 R22, desc[UR36][R20.64] ;  /* 0x0000002414167981 */ /* 0x0002a2000c1e1b00 */
[----:B0-----:R-:W-:-:S04]  /*03c0*/  IMAD.WIDE R4, R3, 0x8, R4 ;  /* 0x0000000803047825 */ /* 0x001fc800078e0204 */
[C---:B-1----:R-:W-:Y:S01]  /*03d0*/  IMAD.WIDE R20, R3.reuse, 0x8, R20 ;  /* 0x0000000803147825 */ /* 0x042fe200078e0214 */
[----:B---3--:R-:W-:Y:S01]  /*03e0*/  DFMA R24, R12, R14, R24 ;  /* 0x0000000e0c18722b */ /* 0x008fe20000000018 */
[----:B------:R-:W3:Y:S02]  /*03f0*/  LDG.E.64 R12, desc[UR36][R4.64] ;  /* 0x00000024040c7981 */ /* 0x000ee4000c1e1b00 */
[C---:B------:R-:W-:Y:S02]  /*0400*/  IMAD.WIDE R26, R3.reuse, 0x8, R4 ;  /* 0x00000008031a7825 */ /* 0x040fe400078e0204 */
[----:B------:R-:W3:Y:S02]  /*0410*/  LDG.E.64 R14, desc[UR36][R20.64] ;  /* 0x00000024140e7981 */ /* 0x000ee4000c1e1b00 */
[C---:B------:R-:W-:Y:S01]  /*0420*/  IMAD.WIDE R28, R3.reuse, 0x8, R20 ;  /* 0x00000008031c7825 */ /* 0x040fe200078e0214 */
[----:B----4-:R-:W-:Y:S01]  /*0430*/  DFMA R24, R6, R10, R24 ;  /* 0x0000000a0618722b */ /* 0x010fe20000000018 */
[----:B------:R0:W4:Y:S04]  /*0440*/  LDG.E.64 R6, desc[UR36][R26.64] ;  /* 0x000000241a067981 */ /* 0x000128000c1e1b00 */
[----:B------:R1:W4:Y:S01]  /*0450*/  LDG.E.64 R10, desc[UR36][R28.64] ;  /* 0x000000241c0a7981 */ /* 0x000322000c1e1b00 */
[----:B0-----:R-:W-:-:S04]  /*0460*/  IMAD.WIDE R26, R3, 0x8, R26 ;  /* 0x00000008031a7825 */ /* 0x001fc800078e021a */
[----:B-1----:R-:W-:-:S05]  /*0470*/  IMAD.WIDE R28, R3, 0x8, R28 ;  /* 0x00000008031c7825 */ /* 0x002fca00078e021c */
[----:B------:R-:W5:Y:S01]  /*0480*/  LDG.E.64 R4, desc[UR36][R28.64] ;  /* 0x000000241c047981 */ /* 0x000f62000c1e1b00 */
[C---:B------:R-:W-:Y:S01]  /*0490*/  IMAD.WIDE R20, R3.reuse, 0x8, R26 ;  /* 0x0000000803147825 */ /* 0x040fe200078e021a */
[----:B--2---:R-:W-:Y:S02]  /*04a0*/  DFMA R22, R8, R22, R24 ;  /* 0x000000160816722b */ /* 0x004fe40000000018 */
[----:B------:R-:W5:Y:S01]  /*04b0*/  LDG.E.64 R8, desc[UR36][R26.64] ;  /* 0x000000241a087981 */ /* 0x000f62000c1e1b00 */
[----:B------:R-:W-:-:S05]  /*04c0*/  IMAD.WIDE R24, R3, 0x8, R28 ;  /* 0x0000000803187825 */ /* 0x000fca00078e021c */
[----:B---3--:R-:W-:Y:S01]  /*04d0*/  DFMA R22, R12, R14, R22 ;  /* 0x0000000e0c16722b */ /* 0x008fe20000000016 */
[----:B------:R0:W2:Y:S04]  /*04e0*/  LDG.E.64 R12, desc[UR36][R20.64] ;  /* 0x00000024140c7981 */ /* 0x0000a8000c1e1b00 */
[----:B------:R1:W2:Y:S01]  /*04f0*/  LDG.E.64 R14, desc[UR36][R24.64] ;  /* 0x00000024180e7981 */ /* 0x0002a2000c1e1b00 */
[----:B0-----:R-:W-:-:S04]  /*0500*/  IMAD.WIDE R20, R3, 0x8, R20 ;  /* 0x0000000803147825 */ /* 0x001fc800078e0214 */
[C---:B-1----:R-:W-:Y:S01]  /*0510*/  IMAD.WIDE R24, R3.reuse, 0x8, R24 ;  /* 0x0000000803187825 */ /* 0x042fe200078e0218 */
[----:B----4-:R-:W-:Y:S01]  /*0520*/  DFMA R22, R6, R10, R22 ;  /* 0x0000000a0616722b */ /* 0x010fe20000000016 */
[----:B------:R-:W3:Y:S04]  /*0530*/  LDG.E.64 R6, desc[UR36][R20.64] ;  /* 0x0000002414067981 */ /* 0x000ee8000c1e1b00 */
[----:B------:R-:W3:Y:S01]  /*0540*/  LDG.E.64 R10, desc[UR36][R24.64] ;  /* 0x00000024180a7981 */ /* 0x000ee2000c1e1b00 */
[----:B------:R-:W-:-:S04]  /*0550*/  IMAD.WIDE R26, R3, 0x8, R20 ;  /* 0x00000008031a7825 */ /* 0x000fc800078e0214 */
[C---:B------:R-:W-:Y:S01]  /*0560*/  IMAD.WIDE R28, R3.reuse, 0x8, R24 ;  /* 0x00000008031c7825 */ /* 0x040fe200078e0218 */
[----:B-----5:R-:W-:Y:S01]  /*0570*/  DFMA R22, R8, R4, R22 ;  /* 0x000000040816722b */ /* 0x020fe20000000016 */
[----:B------:R0:W4:Y:S04]  /*0580*/  LDG.E.64 R4, desc[UR36][R26.64] ;  /* 0x000000241a047981 */ /* 0x000128000c1e1b00 */
[----:B------:R1:W4:Y:S01]  /*0590*/  LDG.E.64 R8, desc[UR36][R28.64] ;  /* 0x000000241c087981 */ /* 0x000322000c1e1b00 */
[----:B0-----:R-:W-:-:S04]  /*05a0*/  IMAD.WIDE R26, R3, 0x8, R26 ;  /* 0x00000008031a7825 */ /* 0x001fc800078e021a */
[C---:B-1----:R-:W-:Y:S01]  /*05b0*/  IMAD.WIDE R28, R3.reuse, 0x8, R28 ;  /* 0x00000008031c7825 */ /* 0x042fe200078e021c */
[----:B--2---:R-:W-:Y:S01]  /*05c0*/  DFMA R22, R12, R14, R22 ;  /* 0x0000000e0c16722b */ /* 0x004fe20000000016 */
[----:B------:R-:W2:Y:S02]  /*05d0*/  LDG.E.64 R12, desc[UR36][R26.64] ;  /* 0x000000241a0c7981 */ /* 0x000ea4000c1e1b00 */
[C---:B------:R-:W-:Y:S02]  /*05e0*/  IMAD.WIDE R20, R3.reuse, 0x8, R26 ;  /* 0x0000000803147825 */ /* 0x040fe400078e021a */
[----:B------:R-:W2:Y:S02]  /*05f0*/  LDG.E.64 R14, desc[UR36][R28.64] ;  /* 0x000000241c0e7981 */ /* 0x000ea4000c1e1b00 */
[C---:B------:R-:W-:Y:S01]  /*0600*/  IMAD.WIDE R24, R3.reuse, 0x8, R28 ;  /* 0x0000000803187825 */ /* 0x040fe200078e021c */
[----:B---3--:R-:W-:Y:S01]  /*0610*/  DFMA R22, R6, R10, R22 ;  /* 0x0000000a0616722b */ /* 0x008fe20000000016 */
[----:B------:R0:W3:Y:S04]  /*0620*/  LDG.E.64 R6, desc[UR36][R20.64] ;  /* 0x0000002414067981 */ /* 0x0000e8000c1e1b00 */
[----:B------:R1:W3:Y:S01]  /*0630*/  LDG.E.64 R10, desc[UR36][R24.64] ;  /* 0x00000024180a7981 */ /* 0x0002e2000c1e1b00 */
[----:B0-----:R-:W-:-:S04]  /*0640*/  IMAD.WIDE R20, R3, 0x8, R20 ;  /* 0x0000000803147825 */ /* 0x001fc800078e0214 */
[----:B-1----:R-:W-:Y:S02]  /*0650*/  IMAD.WIDE R24, R3, 0x8, R24 ;  /* 0x0000000803187825 */ /* 0x002fe400078e0218 */
[----:B------:R-:W5:Y:S04]  /*0660*/  LDG.E.64 R20, desc[UR36][R20.64] ;  /* 0x0000002414147981 */ /* 0x000f68000c1e1b00 */
[----:B------:R-:W5:Y:S01]  /*0670*/  LDG.E.64 R24, desc[UR36][R24.64] ;  /* 0x0000002418187981 */ /* 0x000f62000c1e1b00 */
[----:B------:R-:W-:-:S04]  /*0680*/  UIADD3 UR4, UPT, UPT, UR4, 0x10, URZ ;  /* 0x0000001004047890 */ /* 0x000fc8000fffe0ff */
[----:B------:R-:W-:Y:S01]  /*0690*/  UISETP.NE.AND UP1, UPT, UR4, URZ, UPT ;  /* 0x000000ff0400728c */ /* 0x000fe2000bf25270 */
[----:B------:R-:W-:Y:S01]  /*06a0*/  LEA R0, R3, R0, 0x4 ;  /* 0x0000000003007211 */ /* 0x000fe200078e20ff */
[----:B----4-:R-:W-:-:S08]  /*06b0*/  DFMA R4, R4, R8, R22 ;  /* 0x000000080404722b */ /* 0x010fd00000000016 */
[----:B--2---:R-:W-:-:S08]  /*06c0*/  DFMA R4, R12, R14, R4 ;  /* 0x0000000e0c04722b */ /* 0x004fd00000000004 */
[----:B---3--:R-:W-:-:S08]  /*06d0*/  DFMA R4, R6, R10, R4 ;  /* 0x0000000a0604722b */ /* 0x008fd00000000004 */
[----:B-----5:R-:W-:Y:S01]  /*06e0*/  DFMA R8, R20, R24, R4 ;  /* 0x000000181408722b */ /* 0x020fe20000000004 */
[----:B------:R-:W-:Y:S10]  /*06f0*/  BRA.U UP1, `(.L_x_2) ;  /* 0xfffffff901a87547 */ /* 0x000ff4000b83ffff */
.L_x_1:
[----:B------:R-:W-:Y:S05]  /*0700*/  BRA.U !UP0, `(.L_x_0) ;  /* 0x0000000508607547 */ /* 0x000fea000b800000 */
[----:B------:R-:W-:Y:S02]  /*0710*/  UISETP.GE.U32.AND UP0, UPT, UR6, 0x8, UPT ;  /* 0x000000080600788c */ /* 0x000fe4000bf06070 */
[----:B------:R-:W-:-:S04]  /*0720*/  ULOP3.LUT UR7, UR5, 0x7, URZ, 0xc0, !UPT ;  /* 0x0000000705077892 */ /* 0x000fc8000f8ec0ff */
[----:B------:R-:W-:-:S03]  /*0730*/  UISETP.NE.AND UP1, UPT, UR7, URZ, UPT ;  /* 0x000000ff0700728c */ /* 0x000fc6000bf25270 */
[----:B------:R-:W-:Y:S08]  /*0740*/  BRA.U !UP0, `(.L_x_3) ;  /* 0x0000000108ac7547 */ /* 0x000ff0000b800000 */
        /* <DEDUP_REMOVED lines=15> */
[C---:B-1----:R-:W-:Y:S01]  /*0840*/  IMAD.WIDE R6, R3.reuse, 0x8, R6 ;  /* 0x0000000803067825 */ /* 0x042fe200078e0206 */
[----:B--2---:R-:W-:Y:S01]  /*0850*/  DFMA R24, R22, R24, R8 ;  /* 0x000000181618722b */ /* 0x004fe20000000008 */
[----:B------:R-:W2:Y:S04]  /*0860*/  LDG.E.64 R8, desc[UR36][R20.64] ;  /* 0x0000002414087981 */ /* 0x000ea8000c1e1b00 */
[----:B------:R-:W2:Y:S01]  /*0870*/  LDG.E.64 R22, desc[UR36][R6.64] ;  /* 0x0000002406167981 */ /* 0x000ea2000c1e1b00 */
[----:B------:R-:W-:-:S04]  /*0880*/  IMAD.WIDE R26, R3, 0x8, R20 ;  /* 0x00000008031a7825 */ /* 0x000fc800078e0214 */
[C---:B------:R-:W-:Y:S01]  /*0890*/  IMAD.WIDE R28, R3.reuse, 0x8, R6 ;  /* 0x00000008031c7825 */ /* 0x040fe200078e0206 */
[----:B---3--:R-:W-:Y:S01]  /*08a0*/  DFMA R24, R12, R14, R24 ;  /* 0x0000000e0c18722b */ /* 0x008fe20000000018 */
[----:B------:R0:W3:Y:S04]  /*08b0*/  LDG.E.64 R12, desc[UR36][R26.64] ;  /* 0x000000241a0c7981 */ /* 0x0000e8000c1e1b00 */
[----:B------:R1:W3:Y:S01]  /*08c0*/  LDG.E.64 R14, desc[UR36][R28.64] ;  /* 0x000000241c0e7981 */ /* 0x0002e2000c1e1b00 */
[----:B0-----:R-:W-:-:S04]  /*08d0*/  IMAD.WIDE R26, R3, 0x8, R26 ;  /* 0x00000008031a7825 */ /* 0x001fc800078e021a */
[C---:B-1----:R-:W-:Y:S01]  /*08e0*/  IMAD.WIDE R28, R3.reuse, 0x8, R28 ;  /* 0x00000008031c7825 */ /* 0x042fe200078e021c */
[----:B----4-:R-:W-:Y:S01]  /*08f0*/  DFMA R24, R10, R4, R24 ;  /* 0x000000040a18722b */ /* 0x010fe20000000018 */
[----:B------:R-:W4:Y:S02]  /*0900*/  LDG.E.64 R4, desc[UR36][R26.64] ;  /* 0x000000241a047981 */ /* 0x000f24000c1e1b00 */
[C---:B------:R-:W-:Y:S02]  /*0910*/  IMAD.WIDE R6, R3.reuse, 0x8, R26 ;  /* 0x0000000803067825 */ /* 0x040fe400078e021a */
[----:B------:R-:W4:Y:S02]  /*0920*/  LDG.E.64 R10, desc[UR36][R28.64] ;  /* 0x000000241c0a7981 */ /* 0x000f24000c1e1b00 */
[C---:B------:R-:W-:Y:S01]  /*0930*/  IMAD.WIDE R20, R3.reuse, 0x8, R28 ;  /* 0x0000000803147825 */ /* 0x040fe200078e021c */
[----:B--2---:R-:W-:Y:S01]  /*0940*/  DFMA R24, R8, R22, R24 ;  /* 0x000000160818722b */ /* 0x004fe20000000018 */
[----:B------:R0:W2:Y:S04]  /*0950*/  LDG.E.64 R8, desc[UR36][R6.64] ;  /* 0x0000002406087981 */ /* 0x0000a8000c1e1b00 */
[----:B------:R1:W2:Y:S01]  /*0960*/  LDG.E.64 R22, desc[UR36][R20.64] ;  /* 0x0000002414167981 */ /* 0x0002a2000c1e1b00 */
[----:B0-----:R-:W-:-:S04]  /*0970*/  IMAD.WIDE R6, R3, 0x8, R6 ;  /* 0x0000000803067825 */ /* 0x001fc800078e0206 */
[----:B-1----:R-:W-:Y:S02]  /*0980*/  IMAD.WIDE R20, R3, 0x8, R20 ;  /* 0x0000000803147825 */ /* 0x002fe400078e0214 */
[----:B------:R-:W5:Y:S04]  /*0990*/  LDG.E.64 R6, desc[UR36][R6.64] ;  /* 0x0000002406067981 */ /* 0x000f68000c1e1b00 */
[----:B------:R-:W5:Y:S01]  /*09a0*/  LDG.E.64 R20, desc[UR36][R20.64] ;  /* 0x0000002414147981 */ /* 0x000f62000c1e1b00 */
[----:B---3--:R-:W-:-:S08]  /*09b0*/  DFMA R12, R12, R14, R24 ;  /* 0x0000000e0c0c722b */ /* 0x008fd00000000018 */
[----:B----4-:R-:W-:Y:S01]  /*09c0*/  DFMA R4, R4, R10, R12 ;  /* 0x0000000a0404722b */ /* 0x010fe2000000000c */
[----:B------:R-:W-:-:S07]  /*09d0*/  LEA R0, R3, R0, 0x3 ;  /* 0x0000000003007211 */ /* 0x000fce00078e18ff */
[----:B--2---:R-:W-:-:S08]  /*09e0*/  DFMA R8, R8, R22, R4 ;  /* 0x000000160808722b */ /* 0x004fd00000000004 */
[----:B-----5:R-:W-:-:S11]  /*09f0*/  DFMA R8, R6, R20, R8 ;  /* 0x000000140608722b */ /* 0x020fd60000000008 */
.L_x_3:
        /* <DEDUP_REMOVED lines=8> */
[----:B------:R-:W2:Y:S01]  /*0a80*/  LDG.E.64 R14, desc[UR36][R22.64] ;  /* 0x00000024160e7981 */ /* 0x000ea2000c1e1b00 */
[----:B-1----:R-:W-:-:S05]  /*0a90*/  IMAD.WIDE R6, R0, 0x8, R6 ;  /* 0x0000000800067825 */ /* 0x002fca00078e0206 */
[----:B------:R-:W2:Y:S01]  /*0aa0*/  LDG.E.64 R20, desc[UR36][R6.64] ;  /* 0x0000002406147981 */ /* 0x000ea2000c1e1b00 */
[----:B------:R-:W-:-:S04]  /*0ab0*/  IMAD.WIDE R28, R3, 0x8, R22 ;  /* 0x00000008031c7825 */ /* 0x000fc800078e0216 */
[C---:B------:R-:W-:Y:S01]  /*0ac0*/  IMAD.WIDE R26, R3.reuse, 0x8, R6 ;  /* 0x00000008031a7825 */ /* 0x040fe200078e0206 */
[----:B------:R0:W3:Y:S04]  /*0ad0*/  LDG.E.64 R10, desc[UR36][R28.64] ;  /* 0x000000241c0a7981 */ /* 0x0000e8000c1e1b00 */
[----:B------:R1:W3:Y:S01]  /*0ae0*/  LDG.E.64 R12, desc[UR36][R26.64] ;  /* 0x000000241a0c7981 */ /* 0x0002e2000c1e1b00 */
[----:B0-----:R-:W-:-:S04]  /*0af0*/  IMAD.WIDE R28, R3, 0x8, R28 ;  /* 0x00000008031c7825 */ /* 0x001fc800078e021c */
[C---:B-1----:R-:W-:Y:S01]  /*0b00*/  IMAD.WIDE R26, R3.reuse, 0x8, R26 ;  /* 0x00000008031a7825 */ /* 0x042fe200078e021a */
[----:B------:R-:W4:Y:S04]  /*0b10*/  LDG.E.64 R4, desc[UR36][R28.64] ;  /* 0x000000241c047981 */ /* 0x000f28000c1e1b00 */
[----:B------:R-:W4:Y:S01]  /*0b20*/  LDG.E.64 R6, desc[UR36][R26.64] ;  /* 0x000000241a067981 */ /* 0x000f22000c1e1b00 */
[----:B------:R-:W-:-:S04]  /*0b30*/  IMAD.WIDE R24, R3, 0x8, R28 ;  /* 0x0000000803187825 */ /* 0x000fc800078e021c */
[C---:B------:R-:W-:Y:S02]  /*0b40*/  IMAD.WIDE R22, R3.reuse, 0x8, R26 ;  /* 0x0000000803167825 */ /* 0x040fe400078e021a */
[----:B------:R-:W5:Y:S04]  /*0b50*/  LDG.E.64 R24, desc[UR36][R24.64] ;  /* 0x0000002418187981 */ /* 0x000f68000c1e1b00 */
[----:B------:R-:W5:Y:S01]  /*0b60*/  LDG.E.64 R22, desc[UR36][R22.64] ;  /* 0x0000002416167981 */ /* 0x000f62000c1e1b00 */
[----:B------:R-:W-:Y:S01]  /*0b70*/  LEA R0, R3, R0, 0x2 ;  /* 0x0000000003007211 */ /* 0x000fe200078e10ff */
[----:B--2---:R-:W-:-:S08]  /*0b80*/  DFMA R14, R14, R20, R8 ;  /* 0x000000140e0e722b */ /* 0x004fd00000000008 */
[----:B---3--:R-:W-:-:S08]  /*0b90*/  DFMA R10, R10, R12, R14 ;  /* 0x0000000c0a0a722b */ /* 0x008fd0000000000e */
[----:B----4-:R-:W-:-:S08]  /*0ba0*/  DFMA R4, R4, R6, R10 ;  /* 0x000000060404722b */ /* 0x010fd0000000000a */
[----:B-----5:R-:W-:-:S11]  /*0bb0*/  DFMA R8, R24, R22, R4 ;  /* 0x000000161808722b */ /* 0x020fd60000000004 */
.L_x_4:
[----:B------:R-:W-:Y:S05]  /*0bc0*/  BRA.U !UP1, `(.L_x_0) ;  /* 0x0000000109307547 */ /* 0x000fea000b800000 */
[----:B------:R-:W0:Y:S01]  /*0bd0*/  LDC.64 R12, c[0x0][0x388] ;  /* 0x0000e200ff0c7b82 */ /* 0x000e220000000a00 */
[----:B------:R-:W-:-:S07]  /*0be0*/  UIADD3 UR4, UPT, UPT, -UR4, URZ, URZ ;  /* 0x000000ff04047290 */ /* 0x000fce000fffe1ff */
[----:B------:R-:W1:Y:S05]  /*0bf0*/  LDC.64 R10, c[0x0][0x390] ;  /* 0x0000e400ff0a7b82 */ /* 0x000e6a0000000a00 */
.L_x_5:
[----:B-1----:R-:W-:-:S04]  /*0c00*/  IMAD.WIDE R6, R0, 0x8, R10 ;  /* 0x0000000800067825 */ /* 0x002fc800078e020a */
[----:B0-----:R-:W-:Y:S02]  /*0c10*/  IMAD.WIDE R4, R0, 0x8, R12 ;  /* 0x0000000800047825 */ /* 0x001fe400078e020c */
[----:B------:R-:W2:Y:S04]  /*0c20*/  LDG.E.64 R6, desc[UR36][R6.64] ;  /* 0x0000002406067981 */ /* 0x000ea8000c1e1b00 */
[----:B------:R-:W2:Y:S01]  /*0c30*/  LDG.E.64 R4, desc[UR36][R4.64] ;  /* 0x0000002404047981 */ /* 0x000ea2000c1e1b00 */
[----:B------:R-:W-:Y:S01]  /*0c40*/  UIADD3 UR4, UPT, UPT, UR4, 0x1, URZ ;  /* 0x0000000104047890 */ /* 0x000fe2000fffe0ff */
[----:B------:R-:W-:-:S03]  /*0c50*/  IADD3 R0, PT, PT, R3, R0, RZ ;  /* 0x0000000003007210 */ /* 0x000fc60007ffe0ff */
[----:B------:R-:W-:Y:S01]  /*0c60*/  UISETP.NE.AND UP0, UPT, UR4, URZ, UPT ;  /* 0x000000ff0400728c */ /* 0x000fe2000bf05270 */
[----:B--2---:R-:W-:-:S08]  /*0c70*/  DFMA R8, R4, R6, R8 ;  /* 0x000000060408722b */ /* 0x004fd00000000008 */
[----:B------:R-:W-:Y:S05]  /*0c80*/  BRA.U UP0, `(.L_x_5) ;  /* 0xfffffffd00dc7547 */ /* 0x000fea000b83ffff */
.L_x_0:
[----:B------:R-:W0:Y:S01]  /*0c90*/  S2UR UR5, SR_CgaCtaId ;  /* 0x00000000000579c3 */ /* 0x000e220000008800 */
[----:B------:R-:W-:Y:S01]  /*0ca0*/  UMOV UR4, 0x400 ;  /* 0x0000040000047882 */ /* 0x000fe20000000000 */
[----:B------:R-:W-:Y:S01]  /*0cb0*/  LOP3.LUT P0, R22, R16, RZ, R17, 0xfa, !PT ;  /* 0x000000ff10167212 */ /* 0x000fe2000780fa11 */
[----:B------:R-:W-:Y:S01]  /*0cc0*/  BSSY.RECONVERGENT B6, `(.L_x_6) ;  /* 0x0000010000067945 */ /* 0x000fe20003800200 */
[----:B0-----:R-:W-:-:S06]  /*0cd0*/  ULEA UR4, UR5, UR4, 0x18 ;  /* 0x0000000405047291 */ /* 0x001fcc000f8ec0ff */
[----:B------:R-:W-:-:S05]  /*0ce0*/  LEA R23, R16, UR4, 0x3 ;  /* 0x0000000410177c11 */ /* 0x000fca000f8e18ff */
[----:B------:R0:W-:Y:S01]  /*0cf0*/  STS.64 [R23], R8 ;  /* 0x0000000817007388 */ /* 0x0001e20000000a00 */
[----:B------:R-:W-:Y:S05]  /*0d00*/  @P0 BRA `(.L_x_7) ;  /* 0x00000000002c0947 */ /* 0x000fea0003800000 */
[----:B------:R-:W-:Y:S01]  /*0d10*/  MOV R0, 0x0 ;  /* 0x0000000000007802 */ /* 0x000fe20000000f00 */
[----:B------:R1:W-:Y:S01]  /*0d20*/  STL.64 [R1+0x8], R8 ;  /* 0x0000080801007387 */ /* 0x0003e20000100a00 */
[----:B------:R-:W2:Y:S01]  /*0d30*/  LDCU.64 UR4, c[0x4][0x8] ;  /* 0x01000100ff0477ac */ /* 0x000ea20008000a00 */
[----:B------:R-:W-:Y:S01]  /*0d40*/  MOV R6, R2 ;  /* 0x0000000200067202 */ /* 0x000fe20000000f00 */
[----:B------:R1:W3:Y:S01]  /*0d50*/  LDC.64 R10, c[0x4][R0] ;  /* 0x01000000000a7b82 */ /* 0x0002e20000000a00 */
[----:B------:R1:W-:Y:S01]  /*0d60*/  STL.64 [R1], R16 ;  /* 0x0000001001007387 */ /* 0x0003e20000100a00 */
[----:B------:R-:W-:Y:S02]  /*0d70*/  MOV R7, R18 ;  /* 0x0000001200077202 */ /* 0x000fe40000000f00 */
[----:B--2---:R-:W-:Y:S02]  /*0d80*/  MOV R4, UR4 ;  /* 0x0000000400047c02 */ /* 0x004fe40008000f00 */
[----:B-1----:R-:W-:-:S07]  /*0d90*/  MOV R5, UR5 ;  /* 0x0000000500057c02 */ /* 0x002fce0008000f00 */
[----:B------:R-:W-:-:S07]  /*0da0*/  LEPC R20, `(.L_x_7) ;  /* 0x000000001014794e */ /* 0x000fce0000000000 */
[----:B0--3--:R-:W-:Y:S05]  /*0db0*/  CALL.ABS.NOINC R10 ;  /* 0x000000000a007343 */ /* 0x009fea0003c00000 */
.L_x_7:
[----:B------:R-:W-:Y:S05]  /*0dc0*/  BSYNC.RECONVERGENT B6 ;  /* 0x0000000000067941 */ /* 0x000fea0003800200 */
.L_x_6:
[----:B------:R-:W-:Y:S02]  /*0dd0*/  ISETP.GE.U32.AND P1, PT, R19, 0x2, PT ;  /* 0x000000021300780c */ /* 0x000fe40003f26070 */
[----:B------:R-:W-:-:S11]  /*0de0*/  ISETP.NE.AND P0, PT, R22, RZ, PT ;  /* 0x000000ff1600720c */ /* 0x000fd60003f05270 */
[----:B------:R-:W-:Y:S05]  /*0df0*/  @!P1 BRA `(.L_x_8) ;  /* 0x0000000000309947 */ /* 0x000fea0003800000 */
.L_x_9:
[----:B------:R-:W-:Y:S05]  /*0e00*/  WARPSYNC.ALL ;  /* 0x0000000000007948 */ /* 0x000fea0003800000 */
[----:B------:R-:W-:Y:S01]  /*0e10*/  SHF.R.U32.HI R3, RZ, 0x1, R19 ;  /* 0x00000001ff037819 */ /* 0x000fe20000011613 */
[----:B------:R-:W-:Y:S03]  /*0e20*/  BAR.SYNC.DEFER_BLOCKING 0x0 ;  /* 0x0000000000007b1d */ /* 0x000fe60000010000 */
[----:B------:R-:W-:-:S13]  /*0e30*/  ISETP.GE.U32.AND P1, PT, R16, R3, PT ;  /* 0x000000031000720c */ /* 0x000fda0003f26070 */
[----:B------:R-:W-:Y:S01]  /*0e40*/  @!P1 LEA R0, R3, R23, 0x3 ;  /* 0x0000001703009211 */ /* 0x000fe200078e18ff */
[----:B------:R-:W-:Y:S04]  /*0e50*/  @!P1 LDS.64 R6, [R23] ;  /* 0x0000000017069984 */ /* 0x000fe80000000a00 */
[----:B------:R-:W1:Y:S02]  /*0e60*/  @!P1 LDS.64 R4, [R0] ;  /* 0x0000000000049984 */ /* 0x000e640000000a00 */
[----:B-1----:R-:W-:-:S07]  /*0e70*/  @!P1 DADD R4, R4, R6 ;  /* 0x0000000004049229 */ /* 0x002fce0000000006 */
[----:B------:R1:W-:Y:S01]  /*0e80*/  @!P1 STS.64 [R23], R4 ;  /* 0x0000000417009388 */ /* 0x0003e20000000a00 */
[----:B------:R-:W-:Y:S02]  /*0e90*/  ISETP.GT.U32.AND P1, PT, R19, 0x3, PT ;  /* 0x000000031300780c */ /* 0x000fe40003f24070 */
[----:B------:R-:W-:-:S11]  /*0ea0*/  MOV R19, R3 ;  /* 0x0000000300137202 */ /* 0x000fd60000000f00 */
[----:B-1----:R-:W-:Y:S05]  /*0eb0*/  @P1 BRA `(.L_x_9) ;  /* 0xfffffffc00d01947 */ /* 0x002fea000383ffff */
.L_x_8:
[----:B------:R-:W-:Y:S04]  /*0ec0*/  BSSY.RECONVERGENT B6, `(.L_x_10) ;  /* 0x0000011000067945 */ /* 0x000fe80003800200 */
[----:B------:R-:W-:Y:S05]  /*0ed0*/  @P0 BRA `(.L_x_11) ;  /* 0x00000000003c0947 */ /* 0x000fea0003800000 */
[----:B------:R-:W1:Y:S01]  /*0ee0*/  S2UR UR5, SR_CgaCtaId ;  /* 0x00000000000579c3 */ /* 0x000e620000008800 */
[----:B------:R-:W-:Y:S01]  /*0ef0*/  UMOV UR4, 0x400 ;  /* 0x0000040000047882 */ /* 0x000fe20000000000 */
[----:B------:R-:W-:Y:S01]  /*0f00*/  MOV R0, 0x0 ;  /* 0x0000000000007802 */ /* 0x000fe20000000f00 */
[----:B------:R-:W-:Y:S01]  /*0f10*/  STL.64 [R1], R16 ;  /* 0x0000001001007387 */ /* 0x000fe20000100a00 */
[----:B------:R-:W-:Y:S02]  /*0f20*/  MOV R6, R2 ;  /* 0x0000000200067202 */ /* 0x000fe40000000f00 */
[----:B------:R-:W-:Y:S02]  /*0f30*/  MOV R7, R18 ;  /* 0x0000001200077202 */ /* 0x000fe40000000f00 */
[----:B------:R2:W3:Y:S01]  /*0f40*/  LDC.64 R10, c[0x4][R0] ;  /* 0x01000000000a7b82 */ /* 0x0004e20000000a00 */
[----:B-1----:R-:W-:-:S09]  /*0f50*/  ULEA UR4, UR5, UR4, 0x18 ;  /* 0x0000000405047291 */ /* 0x002fd2000f8ec0ff */
[----:B0-----:R-:W0:Y:S02]  /*0f60*/  LDS.64 R8, [UR4] ;  /* 0x00000004ff087984 */ /* 0x001e240008000a00 */
[----:B------:R-:W1:Y:S02]  /*0f70*/  LDCU.64 UR4, c[0x4][0x10] ;  /* 0x01000200ff0477ac */ /* 0x000e640008000a00 */
[----:B-1----:R-:W-:Y:S02]  /*0f80*/  MOV R4, UR4 ;  /* 0x0000000400047c02 */ /* 0x002fe40008000f00 */
[----:B------:R-:W-:Y:S01]  /*0f90*/  MOV R5, UR5 ;  /* 0x0000000500057c02 */ /* 0x000fe20008000f00 */
[----:B0--3--:R2:W-:Y:S06]  /*0fa0*/  STL.64 [R1+0x8], R8 ;  /* 0x0000080801007387 */ /* 0x0095ec0000100a00 */
[----:B------:R-:W-:-:S07]  /*0fb0*/  LEPC R20, `(.L_x_11) ;  /* 0x000000001014794e */ /* 0x000fce0000000000 */
[----:B--2---:R-:W-:Y:S05]  /*0fc0*/  CALL.ABS.NOINC R10 ;  /* 0x000000000a007343 */ /* 0x004fea0003c00000 */
.L_x_11:
[----:B------:R-:W-:Y:S05]  /*0fd0*/  BSYNC.RECONVERGENT B6 ;  /* 0x0000000000067941 */ /* 0x000fea0003800200 */
.L_x_10:
[----:B------:R-:W1:Y:S01]  /*0fe0*/  S2UR UR5, SR_CgaCtaId ;  /* 0x00000000000579c3 */ /* 0x000e620000008800 */
[----:B------:R-:W-:-:S07]  /*0ff0*/  UMOV UR4, 0x400 ;  /* 0x0000040000047882 */ /* 0x000fce0000000000 */
[----:B------:R-:W2:Y:S01]  /*1000*/  LDC.64 R4, c[0x0][0x380] ;  /* 0x0000e000ff047b82 */ /* 0x000ea20000000a00 */
[----:B-1----:R-:W-:Y:S01]  /*1010*/  ULEA UR4, UR5, UR4, 0x18 ;  /* 0x0000000405047291 */ /* 0x002fe2000f8ec0ff */
[----:B--2---:R-:W-:-:S08]  /*1020*/  IMAD.WIDE.U32 R4, R17, 0x8, R4 ;  /* 0x0000000811047825 */ /* 0x004fd000078e0004 */
[----:B------:R-:W1:Y:S04]  /*1030*/  LDS.64 R2, [UR4] ;  /* 0x00000004ff027984 */ /* 0x000e680008000a00 */
[----:B-1----:R-:W-:Y:S01]  /*1040*/  STG.E.64 desc[UR36][R4.64], R2 ;  /* 0x0000000204007986 */ /* 0x002fe2000c101b24 */
[----:B------:R-:W-:Y:S05]  /*1050*/  EXIT ;  /* 0x000000000000794d */ /* 0x000fea0003800000 */
.L_x_12:
[----:B------:R-:W-:-:S00]  /*1060*/  BRA `(.L_x_12) ;  /* 0xfffffffc00fc7947 */ /* 0x000fc0000383ffff */
[----:B------:R-:W-:-:S00]  /*1070*/  NOP ;  /* 0x0000000000007918 */ /* 0x000fc00000000000 */
        /* <DEDUP_REMOVED lines=8> */
.L_x_13:


//--------------------- .nv.global.init           --------------------------
	.section	.nv.global.init,"aw",@progbits
.nv.global.init:
	.type		$str$1,@object
	.size		$str$1,($str - $str$1)
$str$1:
        /*0000*/ 	.byte	0x50, 0x61, 0x72, 0x74, 0x69, 0x61, 0x6c, 0x20, 0x73, 0x75, 0x6d, 0x73, 0x20, 0x6f, 0x6e, 0x20
        /*0010*/ 	.byte	0x74, 0x68, 0x72, 0x65, 0x61, 0x64, 0x20, 0x25, 0x64, 0x20, 0x62, 0x6c, 0x6f, 0x63, 0x6b, 0x20
        /*0020*/ 	.byte	0x25, 0x64, 0x3a, 0x20, 0x25, 0x6c, 0x66, 0x0d, 0x0a, 0x00
	.type		$str,@object
	.size		$str,(.L_0 - $str)
$str:
        /*002a*/ 	.byte	0x50, 0x61, 0x72, 0x74, 0x69, 0x61, 0x6c, 0x20, 0x70, 0x72, 0x6f, 0x64, 0x75, 0x63, 0x74, 0x20
        /*003a*/ 	.byte	0x6f, 0x6e, 0x20, 0x74, 0x68, 0x72, 0x65, 0x61, 0x64, 0x20, 0x25, 0x64, 0x20, 0x62, 0x6c, 0x6f
        /*004a*/ 	.byte	0x63, 0x6b, 0x20, 0x25, 0x64, 0x3a, 0x20, 0x25, 0x6c, 0x66, 0x0d, 0x0a, 0x00
.L_0:


//--------------------- .nv.shared._Z10dotProductPdS_S_ii --------------------------
	.section	.nv.shared._Z10dotProductPdS_S_ii,"aw",@nobits
	.sectionflags	@""
	.align	8
.nv.shared._Z10dotProductPdS_S_ii:
	.zero		2048


//--------------------- .nv.shared.reserved.0     --------------------------
	.section	.nv.shared.reserved.0,"aw",@nobits
	.weak		__nv_reservedSMEM_offset_0_alias
	.size		__nv_reservedSMEM_offset_0_alias, 0, 64
	.other		__nv_reservedSMEM_offset_0_alias,@"STO_CUDA_RESERVED_SHARED STV_DEFAULT"
__nv_reservedSMEM_offset_0_alias:
	.zero		0
	.zero		64


//--------------------- .nv.constant0._Z10dotProductPdS_S_ii --------------------------
	.section	.nv.constant0._Z10dotProductPdS_S_ii,"a",@progbits
	.sectionflags	@""
	.align	4
.nv.constant0._Z10dotProductPdS_S_ii:
	.zero		928


//--------------------- SYMBOLS --------------------------

	.type		.nv.reservedSmem.offset0,@object
	.size		.nv.reservedSmem.offset0,0x4
	.type		.nv.reservedSmem.cap,@object
	.size		.nv.reservedSmem.cap,0x4
	.type		vprintf,@function
